//
// Generated by NVIDIA NVVM Compiler
//
// Compiler Build ID: CL-36424714
// Cuda compilation tools, release 13.0, V13.0.88
// Based on NVVM 20.0.0
//

.version 9.0
.target sm_100
.address_size 64

	// .globl	_Z3addiPfS_S_

.visible .entry _Z3addiPfS_S_(
	.param .u32 _Z3addiPfS_S__param_0,
	.param .u64 .ptr .align 1 _Z3addiPfS_S__param_1,
	.param .u64 .ptr .align 1 _Z3addiPfS_S__param_2,
	.param .u64 .ptr .align 1 _Z3addiPfS_S__param_3
)
{
	.reg .pred 	%p<2>;
	.reg .b32 	%r<6>;
	.reg .b32 	%f<4>;
	.reg .b64 	%rd<11>;

	ld.param.u32 	%r2, [_Z3addiPfS_S__param_0];
	ld.param.u64 	%rd1, [_Z3addiPfS_S__param_1];
	ld.param.u64 	%rd2, [_Z3addiPfS_S__param_2];
	ld.param.u64 	%rd3, [_Z3addiPfS_S__param_3];
	mov.u32 	%r3, %ntid.x;
	mov.u32 	%r4, %ctaid.x;
	mov.u32 	%r5, %tid.x;
	mad.lo.s32 	%r1, %r3, %r4, %r5;
	setp.ge.s32 	%p1, %r1, %r2;
	@%p1 bra 	$L__BB0_2;
	cvta.to.global.u64 	%rd4, %rd1;
	cvta.to.global.u64 	%rd5, %rd2;
	cvta.to.global.u64 	%rd6, %rd3;
	mul.wide.s32 	%rd7, %r1, 4;
	add.s64 	%rd8, %rd4, %rd7;
	ld.global.f32 	%f1, [%rd8];
	add.s64 	%rd9, %rd5, %rd7;
	ld.global.f32 	%f2, [%rd9];
	add.f32 	%f3, %f1, %f2;
	add.s64 	%rd10, %rd6, %rd7;
	st.global.f32 	[%rd10], %f3;
$L__BB0_2:
	ret;

}


// ===== COMPILED SASS (sm_100) =====

	.target	sm_100

	.elftype	@"ET_EXEC"


//--------------------- .note.nv.tkinfo           --------------------------
	.section	.note.nv.tkinfo,"",@"SHT_NOTE"
	.sectionflags	@"SHF_NOTE_NV_TKINFO"
	.tkinfo
        /*0018*/ 	.word	0x00000002
        /*0030*/ 	.string	""
        /*0030*/ 	.string	"ptxas"
        /*0030*/ 	.string	"Cuda compilation tools, release 13.0, V13.0.88"
        /*0030*/ 	.string	"Build cuda_13.0.r13.0/compiler.36424714_0"
        /*0030*/ 	.string	"-arch sm_100 -m 64 "



//--------------------- .note.nv.cuinfo           --------------------------
	.section	.note.nv.cuinfo,"",@"SHT_NOTE"
	.sectionflags	@"SHF_NOTE_NV_CUINFO"
        /*0018*/ 	.short	0x0002
        /*001a*/ 	.short	0x0064
        /*001c*/ 	.short	0x0082
	.zero		2


//--------------------- .nv.info                  --------------------------
	.section	.nv.info,"",@"SHT_CUDA_INFO"
	.align	4


	//----- nvinfo : EIATTR_REGCOUNT
	.align		4
        /*0000*/ 	.byte	0x04, 0x2f
        /*0002*/ 	.short	(.L_1 - .L_0)
	.align		4
.L_0:
        /*0004*/ 	.word	index@(_Z3addiPfS_S_)
        /*0008*/ 	.word	0x0000000c


	//----- nvinfo : EIATTR_FRAME_SIZE
	.align		4
.L_1:
        /*000c*/ 	.byte	0x04, 0x11
        /*000e*/ 	.short	(.L_3 - .L_2)
	.align		4
.L_2:
        /*0010*/ 	.word	index@(_Z3addiPfS_S_)
        /*0014*/ 	.word	0x00000000


	//----- nvinfo : EIATTR_MIN_STACK_SIZE
	.align		4
.L_3:
        /*0018*/ 	.byte	0x04, 0x12
        /*001a*/ 	.short	(.L_5 - .L_4)
	.align		4
.L_4:
        /*001c*/ 	.word	index@(_Z3addiPfS_S_)
        /*0020*/ 	.word	0x00000000
.L_5:


//--------------------- .nv.compat                --------------------------
	.section	.nv.compat,"",@"SHT_CUDA_COMPAT_INFO"
	.align	4
        /*0000*/ 	.byte	0x02, 0x09, 0x00, 0x00, 0x02, 0x02, 0x01, 0x00, 0x02, 0x05, 0x05, 0x00, 0x03, 0x07, 0x01, 0x01
        /*0010*/ 	.byte	0x02, 0x03, 0x00, 0x00, 0x02, 0x06, 0x01, 0x00, 0x04, 0x0b, 0x08, 0x00, 0x09, 0x00, 0x00, 0x00
        /*0020*/ 	.byte	0x00, 0x00, 0x00, 0x00


//--------------------- .nv.info._Z3addiPfS_S_    --------------------------
	.section	.nv.info._Z3addiPfS_S_,"",@"SHT_CUDA_INFO"
	.sectionflags	@""
	.align	4


	//----- nvinfo : EIATTR_CUDA_API_VERSION
	.align		4
        /*0000*/ 	.byte	0x04, 0x37
        /*0002*/ 	.short	(.L_7 - .L_6)
.L_6:
        /*0004*/ 	.word	0x00000082


	//----- nvinfo : EIATTR_KPARAM_INFO
	.align		4
.L_7:
        /*0008*/ 	.byte	0x04, 0x17
        /*000a*/ 	.short	(.L_9 - .L_8)
.L_8:
        /*000c*/ 	.word	0x00000000
        /*0010*/ 	.short	0x0003
        /*0012*/ 	.short	0x0018
        /*0014*/ 	.byte	0x00, 0xf5, 0x21, 0x00


	//----- nvinfo : EIATTR_KPARAM_INFO
	.align		4
.L_9:
        /*0018*/ 	.byte	0x04, 0x17
        /*001a*/ 	.short	(.L_11 - .L_10)
.L_10:
        /*001c*/ 	.word	0x00000000
        /*0020*/ 	.short	0x0002
        /*0022*/ 	.short	0x0010
        /*0024*/ 	.byte	0x00, 0xf5, 0x21, 0x00


	//----- nvinfo : EIATTR_KPARAM_INFO
	.align		4
.L_11:
        /*0028*/ 	.byte	0x04, 0x17
        /*002a*/ 	.short	(.L_13 - .L_12)
.L_12:
        /*002c*/ 	.word	0x00000000
        /*0030*/ 	.short	0x0001
        /*0032*/ 	.short	0x0008
        /*0034*/ 	.byte	0x00, 0xf5, 0x21, 0x00


	//----- nvinfo : EIATTR_KPARAM_INFO
	.align		4
.L_13:
        /*0038*/ 	.byte	0x04, 0x17
        /*003a*/ 	.short	(.L_15 - .L_14)
.L_14:
        /*003c*/ 	.word	0x00000000
        /*0040*/ 	.short	0x0000
        /*0042*/ 	.short	0x0000
        /*0044*/ 	.byte	0x00, 0xf0, 0x11, 0x00


	//----- nvinfo : EIATTR_SPARSE_MMA_MASK
	.align		4
.L_15:
        /*0048*/ 	.byte	0x03, 0x50
        /*004a*/ 	.short	0x0000


	//----- nvinfo : EIATTR_MAXREG_COUNT
	.align		4
        /*004c*/ 	.byte	0x03, 0x1b
        /*004e*/ 	.short	0x00ff


	//----- nvinfo : EIATTR_MERCURY_ISA_VERSION
	.align		4
        /*0050*/ 	.byte	0x03, 0x5f
        /*0052*/ 	.short	0x0101


	//----- nvinfo : EIATTR_VRC_CTA_INIT_COUNT
	.align		4
        /*0054*/ 	.byte	0x02, 0x4a
	.zero		1
	.zero		1


	//----- nvinfo : EIATTR_EXIT_INSTR_OFFSETS
	.align		4
        /*0058*/ 	.byte	0x04, 0x1c
        /*005a*/ 	.short	(.L_17 - .L_16)


	//   ....[0]....
.L_16:
        /*005c*/ 	.word	0x00000070


	//   ....[1]....
        /*0060*/ 	.word	0x00000130


	//----- nvinfo : EIATTR_CBANK_PARAM_SIZE
	.align		4
.L_17:
        /*0064*/ 	.byte	0x03, 0x19
        /*0066*/ 	.short	0x0020


	//----- nvinfo : EIATTR_PARAM_CBANK
	.align		4
        /*0068*/ 	.byte	0x04, 0x0a
        /*006a*/ 	.short	(.L_19 - .L_18)
	.align		4
.L_18:
        /*006c*/ 	.word	index@(.nv.constant0._Z3addiPfS_S_)
        /*0070*/ 	.short	0x0380
        /*0072*/ 	.short	0x0020


	//----- nvinfo : EIATTR_SW_WAR
	.align		4
.L_19:
        /*0074*/ 	.byte	0x04, 0x36
        /*0076*/ 	.short	(.L_21 - .L_20)
.L_20:
        /*0078*/ 	.word	0x00000008
.L_21:


//--------------------- .nv.callgraph             --------------------------
	.section	.nv.callgraph,"",@"SHT_CUDA_CALLGRAPH"
	.align	4
	.sectionentsize	8
	.align		4
        /*0000*/ 	.word	0x00000000
	.align		4
        /*0004*/ 	.word	0xffffffff
	.align		4
        /*0008*/ 	.word	0x00000000
	.align		4
        /*000c*/ 	.word	0xfffffffe
	.align		4
        /*0010*/ 	.word	0x00000000
	.align		4
        /*0014*/ 	.word	0xfffffffd
	.align		4
        /*0018*/ 	.word	0x00000000
	.align		4
        /*001c*/ 	.word	0xfffffffc


//--------------------- .text._Z3addiPfS_S_       --------------------------
	.section	.text._Z3addiPfS_S_,"ax",@progbits
	.align	128
        .global         _Z3addiPfS_S_
        .type           _Z3addiPfS_S_,@function
        .size           _Z3addiPfS_S_,(.L_x_1 - _Z3addiPfS_S_)
        .other          _Z3addiPfS_S_,@"STO_CUDA_ENTRY STV_DEFAULT"
_Z3addiPfS_S_:
.text._Z3addiPfS_S_:
[----:B------:R-:W-:Y:S01]  /*0000*/  LDC R1, c[0x0][0x37c] ;  /* 0x0000df00ff017b82 */ /* 0x000fe20000000800 */
[----:B------:R-:W0:Y:S01]  /*0010*/  S2R R9, SR_CTAID.X ;  /* 0x0000000000097919 */ /* 0x000e220000002500 */
[----:B------:R-:W0:Y:S01]  /*0020*/  LDCU UR4, c[0x0][0x360] ;  /* 0x00006c00ff0477ac */ /* 0x000e220008000800 */
[----:B------:R-:W0:Y:S01]  /*0030*/  S2R R0, SR_TID.X ;  /* 0x0000000000007919 */ /* 0x000e220000002100 */
[----:B------:R-:W1:Y:S01]  /*0040*/  LDCU UR5, c[0x0][0x380] ;  /* 0x00007000ff0577ac */ /* 0x000e620008000800 */
[----:B0-----:R-:W-:-:S05]  /*0050*/  IMAD R9, R9, UR4, R0 ;  /* 0x0000000409097c24 */ /* 0x001fca000f8e0200 */
[----:B-1----:R-:W-:-:S13]  /*0060*/  ISETP.GE.AND P0, PT, R9, UR5, PT ;  /* 0x0000000509007c0c */ /* 0x002fda000bf06270 */
[----:B------:R-:W-:Y:S05]  /*0070*/  @P0 EXIT ;  /* 0x000000000000094d */ /* 0x000fea0003800000 */
[----:B------:R-:W0:Y:S01]  /*0080*/  LDC.64 R2, c[0x0][0x388] ;  /* 0x0000e200ff027b82 */ /* 0x000e220000000a00 */
[----:B------:R-:W1:Y:S07]  /*0090*/  LDCU.64 UR4, c[0x0][0x358] ;  /* 0x00006b00ff0477ac */ /* 0x000e6e0008000a00 */
[----:B------:R-:W2:Y:S08]  /*00a0*/  LDC.64 R4, c[0x0][0x390] ;  /* 0x0000e400ff047b82 */ /* 0x000eb00000000a00 */
[----:B------:R-:W3:Y:S01]  /*00b0*/  LDC.64 R6, c[0x0][0x398] ;  /* 0x0000e600ff067b82 */ /* 0x000ee20000000a00 */
[----:B0-----:R-:W-:-:S06]  /*00c0*/  IMAD.WIDE R2, R9, 0x4, R2 ;  /* 0x0000000409027825 */ /* 0x001fcc00078e0202 */
[----:B-1----:R-:W4:Y:S01]  /*00d0*/  LDG.E R2, desc[UR4][R2.64] ;  /* 0x0000000402027981 */ /* 0x002f22000c1e1900 */
[----:B--2---:R-:W-:-:S06]  /*00e0*/  IMAD.WIDE R4, R9, 0x4, R4 ;  /* 0x0000000409047825 */ /* 0x004fcc00078e0204 */
[----:B------:R-:W4:Y:S01]  /*00f0*/  LDG.E R5, desc[UR4][R4.64] ;  /* 0x0000000404057981 */ /* 0x000f22000c1e1900 */
[----:B---3--:R-:W-:-:S04]  /*0100*/  IMAD.WIDE R6, R9, 0x4, R6 ;  /* 0x0000000409067825 */ /* 0x008fc800078e0206 */
[----:B----4-:R-:W-:-:S05]  /*0110*/  FADD R9, R2, R5 ;  /* 0x0000000502097221 */ /* 0x010fca0000000000 */
[----:B------:R-:W-:Y:S01]  /*0120*/  STG.E desc[UR4][R6.64], R9 ;  /* 0x0000000906007986 */ /* 0x000fe2000c101904 */
[----:B------:R-:W-:Y:S05]  /*0130*/  EXIT ;  /* 0x000000000000794d */ /* 0x000fea0003800000 */
.L_x_0:
[----:B------:R-:W-:-:S00]  /*0140*/  BRA `(.L_x_0) ;  /* 0xfffffffc00fc7947 */ /* 0x000fc0000383ffff */
[----:B------:R-:W-:-:S00]  /*0150*/  NOP ;  /* 0x0000000000007918 */ /* 0x000fc00000000000 */
        /* <DEDUP_REMOVED lines=10> */
.L_x_1:


//--------------------- .nv.shared.reserved.0     --------------------------
	.section	.nv.shared.reserved.0,"aw",@nobits
	.weak		__nv_reservedSMEM_offset_0_alias
	.size		__nv_reservedSMEM_offset_0_alias, 0, 64
	.other		__nv_reservedSMEM_offset_0_alias,@"STO_CUDA_RESERVED_SHARED STV_DEFAULT"
__nv_reservedSMEM_offset_0_alias:
	.zero		0
	.zero		64


//--------------------- .nv.constant0._Z3addiPfS_S_ --------------------------
	.section	.nv.constant0._Z3addiPfS_S_,"a",@progbits
	.sectionflags	@""
	.align	4
.nv.constant0._Z3addiPfS_S_:
	.zero		928


//--------------------- SYMBOLS --------------------------

	.type		.nv.reservedSmem.offset0,@object
	.size		.nv.reservedSmem.offset0,0x4
